//
// Generated by NVIDIA NVVM Compiler
//
// Compiler Build ID: CL-36424714
// Cuda compilation tools, release 13.0, V13.0.88
// Based on NVVM 20.0.0
//

.version 9.0
.target sm_100
.address_size 64

	// .globl	_Z15doSomething_GPUPiii

.visible .entry _Z15doSomething_GPUPiii(
	.param .u64 .ptr .align 1 _Z15doSomething_GPUPiii_param_0,
	.param .u32 _Z15doSomething_GPUPiii_param_1,
	.param .u32 _Z15doSomething_GPUPiii_param_2
)
{
	.reg .pred 	%p<9>;
	.reg .b32 	%r<13>;
	.reg .b64 	%rd<5>;

	ld.param.u64 	%rd2, [_Z15doSomething_GPUPiii_param_0];
	ld.param.u32 	%r6, [_Z15doSomething_GPUPiii_param_1];
	ld.param.u32 	%r8, [_Z15doSomething_GPUPiii_param_2];
	cvta.to.global.u64 	%rd3, %rd2;
	mov.u32 	%r9, %ctaid.x;
	setp.ne.s32 	%p1, %r6, 0;
	shl.b32 	%r1, %r9, 1;
	or.b32  	%r11, %r1, 1;
	setp.ge.s32 	%p2, %r11, %r8;
	mul.wide.u32 	%rd4, %r1, 4;
	add.s64 	%rd1, %rd3, %rd4;
	or.pred  	%p3, %p1, %p2;
	@%p3 bra 	$L__BB0_3;
	ld.global.u32 	%r2, [%rd1];
	ld.global.u32 	%r3, [%rd1+4];
	setp.le.s32 	%p4, %r2, %r3;
	@%p4 bra 	$L__BB0_3;
	st.global.u32 	[%rd1], %r3;
	st.global.u32 	[%rd1+4], %r2;
$L__BB0_3:
	setp.ne.s32 	%p5, %r6, 1;
	add.s32 	%r12, %r1, 2;
	setp.ge.s32 	%p6, %r12, %r8;
	or.pred  	%p7, %p5, %p6;
	@%p7 bra 	$L__BB0_6;
	ld.global.u32 	%r4, [%rd1+4];
	ld.global.u32 	%r5, [%rd1+8];
	setp.le.s32 	%p8, %r4, %r5;
	@%p8 bra 	$L__BB0_6;
	st.global.u32 	[%rd1+4], %r5;
	st.global.u32 	[%rd1+8], %r4;
$L__BB0_6:
	ret;

}


// ===== COMPILED SASS (sm_100) =====

	.target	sm_100

	.elftype	@"ET_EXEC"


//--------------------- .note.nv.tkinfo           --------------------------
	.section	.note.nv.tkinfo,"",@"SHT_NOTE"
	.sectionflags	@"SHF_NOTE_NV_TKINFO"
	.tkinfo
        /*0018*/ 	.word	0x00000002
        /*0030*/ 	.string	""
        /*0030*/ 	.string	"ptxas"
        /*0030*/ 	.string	"Cuda compilation tools, release 13.0, V13.0.88"
        /*0030*/ 	.string	"Build cuda_13.0.r13.0/compiler.36424714_0"
        /*0030*/ 	.string	"-arch sm_100 -m 64 "



//--------------------- .note.nv.cuinfo           --------------------------
	.section	.note.nv.cuinfo,"",@"SHT_NOTE"
	.sectionflags	@"SHF_NOTE_NV_CUINFO"
        /*0018*/ 	.short	0x0002
        /*001a*/ 	.short	0x0064
        /*001c*/ 	.short	0x0082
	.zero		2


//--------------------- .nv.info                  --------------------------
	.section	.nv.info,"",@"SHT_CUDA_INFO"
	.align	4


	//----- nvinfo : EIATTR_REGCOUNT
	.align		4
        /*0000*/ 	.byte	0x04, 0x2f
        /*0002*/ 	.short	(.L_1 - .L_0)
	.align		4
.L_0:
        /*0004*/ 	.word	index@(_Z15doSomething_GPUPiii)
        /*0008*/ 	.word	0x0000000a


	//----- nvinfo : EIATTR_FRAME_SIZE
	.align		4
.L_1:
        /*000c*/ 	.byte	0x04, 0x11
        /*000e*/ 	.short	(.L_3 - .L_2)
	.align		4
.L_2:
        /*0010*/ 	.word	index@(_Z15doSomething_GPUPiii)
        /*0014*/ 	.word	0x00000000


	//----- nvinfo : EIATTR_MIN_STACK_SIZE
	.align		4
.L_3:
        /*0018*/ 	.byte	0x04, 0x12
        /*001a*/ 	.short	(.L_5 - .L_4)
	.align		4
.L_4:
        /*001c*/ 	.word	index@(_Z15doSomething_GPUPiii)
        /*0020*/ 	.word	0x00000000
.L_5:


//--------------------- .nv.compat                --------------------------
	.section	.nv.compat,"",@"SHT_CUDA_COMPAT_INFO"
	.align	4
        /*0000*/ 	.byte	0x02, 0x09, 0x00, 0x00, 0x02, 0x02, 0x01, 0x00, 0x02, 0x05, 0x05, 0x00, 0x03, 0x07, 0x01, 0x01
        /*0010*/ 	.byte	0x02, 0x03, 0x00, 0x00, 0x02, 0x06, 0x01, 0x00, 0x04, 0x0b, 0x08, 0x00, 0x09, 0x00, 0x00, 0x00
        /*0020*/ 	.byte	0x00, 0x00, 0x00, 0x00


//--------------------- .nv.info._Z15doSomething_GPUPiii --------------------------
	.section	.nv.info._Z15doSomething_GPUPiii,"",@"SHT_CUDA_INFO"
	.sectionflags	@""
	.align	4


	//----- nvinfo : EIATTR_CUDA_API_VERSION
	.align		4
        /*0000*/ 	.byte	0x04, 0x37
        /*0002*/ 	.short	(.L_7 - .L_6)
.L_6:
        /*0004*/ 	.word	0x00000082


	//----- nvinfo : EIATTR_KPARAM_INFO
	.align		4
.L_7:
        /*0008*/ 	.byte	0x04, 0x17
        /*000a*/ 	.short	(.L_9 - .L_8)
.L_8:
        /*000c*/ 	.word	0x00000000
        /*0010*/ 	.short	0x0002
        /*0012*/ 	.short	0x000c
        /*0014*/ 	.byte	0x00, 0xf0, 0x11, 0x00


	//----- nvinfo : EIATTR_KPARAM_INFO
	.align		4
.L_9:
        /*0018*/ 	.byte	0x04, 0x17
        /*001a*/ 	.short	(.L_11 - .L_10)
.L_10:
        /*001c*/ 	.word	0x00000000
        /*0020*/ 	.short	0x0001
        /*0022*/ 	.short	0x0008
        /*0024*/ 	.byte	0x00, 0xf0, 0x11, 0x00


	//----- nvinfo : EIATTR_KPARAM_INFO
	.align		4
.L_11:
        /*0028*/ 	.byte	0x04, 0x17
        /*002a*/ 	.short	(.L_13 - .L_12)
.L_12:
        /*002c*/ 	.word	0x00000000
        /*0030*/ 	.short	0x0000
        /*0032*/ 	.short	0x0000
        /*0034*/ 	.byte	0x00, 0xf5, 0x21, 0x00


	//----- nvinfo : EIATTR_SPARSE_MMA_MASK
	.align		4
.L_13:
        /*0038*/ 	.byte	0x03, 0x50
        /*003a*/ 	.short	0x0000


	//----- nvinfo : EIATTR_MAXREG_COUNT
	.align		4
        /*003c*/ 	.byte	0x03, 0x1b
        /*003e*/ 	.short	0x00ff


	//----- nvinfo : EIATTR_MERCURY_ISA_VERSION
	.align		4
        /*0040*/ 	.byte	0x03, 0x5f
        /*0042*/ 	.short	0x0101


	//----- nvinfo : EIATTR_VRC_CTA_INIT_COUNT
	.align		4
        /*0044*/ 	.byte	0x02, 0x4a
	.zero		1
	.zero		1


	//----- nvinfo : EIATTR_EXIT_INSTR_OFFSETS
	.align		4
        /*0048*/ 	.byte	0x04, 0x1c
        /*004a*/ 	.short	(.L_15 - .L_14)


	//   ....[0]....
.L_14:
        /*004c*/ 	.word	0x00000130


	//   ....[1]....
        /*0050*/ 	.word	0x00000170


	//   ....[2]....
        /*0054*/ 	.word	0x000001a0


	//----- nvinfo : EIATTR_CBANK_PARAM_SIZE
	.align		4
.L_15:
        /*0058*/ 	.byte	0x03, 0x19
        /*005a*/ 	.short	0x0010


	//----- nvinfo : EIATTR_PARAM_CBANK
	.align		4
        /*005c*/ 	.byte	0x04, 0x0a
        /*005e*/ 	.short	(.L_17 - .L_16)
	.align		4
.L_16:
        /*0060*/ 	.word	index@(.nv.constant0._Z15doSomething_GPUPiii)
        /*0064*/ 	.short	0x0380
        /*0066*/ 	.short	0x0010


	//----- nvinfo : EIATTR_SW_WAR
	.align		4
.L_17:
        /*0068*/ 	.byte	0x04, 0x36
        /*006a*/ 	.short	(.L_19 - .L_18)
.L_18:
        /*006c*/ 	.word	0x00000008
.L_19:


//--------------------- .nv.callgraph             --------------------------
	.section	.nv.callgraph,"",@"SHT_CUDA_CALLGRAPH"
	.align	4
	.sectionentsize	8
	.align		4
        /*0000*/ 	.word	0x00000000
	.align		4
        /*0004*/ 	.word	0xffffffff
	.align		4
        /*0008*/ 	.word	0x00000000
	.align		4
        /*000c*/ 	.word	0xfffffffe
	.align		4
        /*0010*/ 	.word	0x00000000
	.align		4
        /*0014*/ 	.word	0xfffffffd
	.align		4
        /*0018*/ 	.word	0x00000000
	.align		4
        /*001c*/ 	.word	0xfffffffc


//--------------------- .text._Z15doSomething_GPUPiii --------------------------
	.section	.text._Z15doSomething_GPUPiii,"ax",@progbits
	.align	128
        .global         _Z15doSomething_GPUPiii
        .type           _Z15doSomething_GPUPiii,@function
        .size           _Z15doSomething_GPUPiii,(.L_x_2 - _Z15doSomething_GPUPiii)
        .other          _Z15doSomething_GPUPiii,@"STO_CUDA_ENTRY STV_DEFAULT"
_Z15doSomething_GPUPiii:
.text._Z15doSomething_GPUPiii:
[----:B------:R-:W-:Y:S01]  /*0000*/  LDC R1, c[0x0][0x37c] ;  /* 0x0000df00ff017b82 */ /* 0x000fe20000000800 */
[----:B------:R-:W0:Y:S07]  /*0010*/  S2R R5, SR_CTAID.X ;  /* 0x0000000000057919 */ /* 0x000e2e0000002500 */
[----:B------:R-:W1:Y:S01]  /*0020*/  LDC.64 R6, c[0x0][0x388] ;  /* 0x0000e200ff067b82 */ /* 0x000e620000000a00 */
[----:B------:R-:W2:Y:S07]  /*0030*/  LDCU.64 UR4, c[0x0][0x358] ;  /* 0x00006b00ff0477ac */ /* 0x000eae0008000a00 */
[----:B------:R-:W3:Y:S01]  /*0040*/  LDC.64 R2, c[0x0][0x380] ;  /* 0x0000e000ff027b82 */ /* 0x000ee20000000a00 */
[----:B0-----:R-:W-:-:S04]  /*0050*/  IMAD.SHL.U32 R5, R5, 0x2, RZ ;  /* 0x0000000205057824 */ /* 0x001fc800078e00ff */
[C---:B------:R-:W-:Y:S02]  /*0060*/  VIADD R0, R5.reuse, 0x1 ;  /* 0x0000000105007836 */ /* 0x040fe40000000000 */
[C---:B------:R-:W-:Y:S02]  /*0070*/  VIADD R4, R5.reuse, 0x2 ;  /* 0x0000000205047836 */ /* 0x040fe40000000000 */
[----:B---3--:R-:W-:Y:S01]  /*0080*/  IMAD.WIDE.U32 R2, R5, 0x4, R2 ;  /* 0x0000000405027825 */ /* 0x008fe200078e0002 */
[-C--:B-1----:R-:W-:Y:S02]  /*0090*/  ISETP.GE.AND P0, PT, R0, R7.reuse, PT ;  /* 0x000000070000720c */ /* 0x082fe40003f06270 */
[----:B------:R-:W-:Y:S02]  /*00a0*/  ISETP.GE.AND P1, PT, R4, R7, PT ;  /* 0x000000070400720c */ /* 0x000fe40003f26270 */
[C---:B------:R-:W-:Y:S02]  /*00b0*/  ISETP.NE.OR P0, PT, R6.reuse, RZ, P0 ;  /* 0x000000ff0600720c */ /* 0x040fe40000705670 */
[----:B------:R-:W-:-:S11]  /*00c0*/  ISETP.NE.OR P1, PT, R6, 0x1, P1 ;  /* 0x000000010600780c */ /* 0x000fd60000f25670 */
[----:B--2---:R-:W-:Y:S05]  /*00d0*/  @P0 BRA `(.L_x_0) ;  /* 0x0000000000140947 */ /* 0x004fea0003800000 */
[----:B------:R-:W2:Y:S04]  /*00e0*/  LDG.E R5, desc[UR4][R2.64] ;  /* 0x0000000402057981 */ /* 0x000ea8000c1e1900 */
[----:B------:R-:W2:Y:S02]  /*00f0*/  LDG.E R0, desc[UR4][R2.64+0x4] ;  /* 0x0000040402007981 */ /* 0x000ea4000c1e1900 */
[----:B--2---:R-:W-:-:S13]  /*0100*/  ISETP.GT.AND P0, PT, R5, R0, PT ;  /* 0x000000000500720c */ /* 0x004fda0003f04270 */
[----:B------:R0:W-:Y:S04]  /*0110*/  @P0 STG.E desc[UR4][R2.64], R0 ;  /* 0x0000000002000986 */ /* 0x0001e8000c101904 */
[----:B------:R0:W-:Y:S02]  /*0120*/  @P0 STG.E desc[UR4][R2.64+0x4], R5 ;  /* 0x0000040502000986 */ /* 0x0001e4000c101904 */
.L_x_0:
[----:B------:R-:W-:Y:S05]  /*0130*/  @P1 EXIT ;  /* 0x000000000000194d */ /* 0x000fea0003800000 */
[----:B0-----:R-:W2:Y:S04]  /*0140*/  LDG.E R0, desc[UR4][R2.64+0x4] ;  /* 0x0000040402007981 */ /* 0x001ea8000c1e1900 */
[----:B------:R-:W2:Y:S02]  /*0150*/  LDG.E R5, desc[UR4][R2.64+0x8] ;  /* 0x0000080402057981 */ /* 0x000ea4000c1e1900 */
[----:B--2---:R-:W-:-:S13]  /*0160*/  ISETP.GT.AND P0, PT, R0, R5, PT ;  /* 0x000000050000720c */ /* 0x004fda0003f04270 */
[----:B------:R-:W-:Y:S05]  /*0170*/  @!P0 EXIT ;  /* 0x000000000000894d */ /* 0x000fea0003800000 */
[----:B------:R-:W-:Y:S04]  /*0180*/  STG.E desc[UR4][R2.64+0x4], R5 ;  /* 0x0000040502007986 */ /* 0x000fe8000c101904 */
[----:B------:R-:W-:Y:S01]  /*0190*/  STG.E desc[UR4][R2.64+0x8], R0 ;  /* 0x0000080002007986 */ /* 0x000fe2000c101904 */
[----:B------:R-:W-:Y:S05]  /*01a0*/  EXIT ;  /* 0x000000000000794d */ /* 0x000fea0003800000 */
.L_x_1:
[----:B------:R-:W-:-:S00]  /*01b0*/  BRA `(.L_x_1) ;  /* 0xfffffffc00fc7947 */ /* 0x000fc0000383ffff */
[----:B------:R-:W-:-:S00]  /*01c0*/  NOP ;  /* 0x0000000000007918 */ /* 0x000fc00000000000 */
        /* <DEDUP_REMOVED lines=11> */
.L_x_2:


//--------------------- .nv.shared.reserved.0     --------------------------
	.section	.nv.shared.reserved.0,"aw",@nobits
	.weak		__nv_reservedSMEM_offset_0_alias
	.size		__nv_reservedSMEM_offset_0_alias, 0, 64
	.other		__nv_reservedSMEM_offset_0_alias,@"STO_CUDA_RESERVED_SHARED STV_DEFAULT"
__nv_reservedSMEM_offset_0_alias:
	.zero		0
	.zero		64


//--------------------- .nv.constant0._Z15doSomething_GPUPiii --------------------------
	.section	.nv.constant0._Z15doSomething_GPUPiii,"a",@progbits
	.sectionflags	@""
	.align	4
.nv.constant0._Z15doSomething_GPUPiii:
	.zero		912


//--------------------- SYMBOLS --------------------------

	.type		.nv.reservedSmem.offset0,@object
	.size		.nv.reservedSmem.offset0,0x4
